//
// Generated by NVIDIA NVVM Compiler
//
// Compiler Build ID: CL-36424714
// Cuda compilation tools, release 13.0, V13.0.88
// Based on NVVM 20.0.0
//

.version 9.0
.target sm_100
.address_size 64

	// .globl	_Z3atbPKdS0_Pdiii

.visible .entry _Z3atbPKdS0_Pdiii(
	.param .u64 .ptr .align 1 _Z3atbPKdS0_Pdiii_param_0,
	.param .u64 .ptr .align 1 _Z3atbPKdS0_Pdiii_param_1,
	.param .u64 .ptr .align 1 _Z3atbPKdS0_Pdiii_param_2,
	.param .u32 _Z3atbPKdS0_Pdiii_param_3,
	.param .u32 _Z3atbPKdS0_Pdiii_param_4,
	.param .u32 _Z3atbPKdS0_Pdiii_param_5
)
{
	.reg .pred 	%p<25>;
	.reg .b32 	%r<77>;
	.reg .b64 	%rd<104>;
	.reg .b64 	%fd<181>;

	ld.param.u64 	%rd4, [_Z3atbPKdS0_Pdiii_param_0];
	ld.param.u64 	%rd5, [_Z3atbPKdS0_Pdiii_param_1];
	ld.param.u32 	%r33, [_Z3atbPKdS0_Pdiii_param_3];
	ld.param.u32 	%r34, [_Z3atbPKdS0_Pdiii_param_4];
	ld.param.u32 	%r35, [_Z3atbPKdS0_Pdiii_param_5];
	cvta.to.global.u64 	%rd1, %rd5;
	cvta.to.global.u64 	%rd2, %rd4;
	mov.u32 	%r36, %ctaid.y;
	shl.b32 	%r1, %r36, 1;
	mov.u32 	%r37, %ctaid.x;
	mov.u32 	%r38, %ntid.x;
	mov.u32 	%r39, %tid.x;
	mad.lo.s32 	%r2, %r37, %r38, %r39;
	or.b32  	%r40, %r1, 1;
	setp.ge.s32 	%p1, %r40, %r33;
	setp.ge.s32 	%p2, %r2, %r34;
	or.pred  	%p3, %p1, %p2;
	@%p3 bra 	$L__BB0_14;
	setp.lt.s32 	%p16, %r35, 1;
	mov.f64 	%fd171, 0d0000000000000000;
	mov.f64 	%fd172, %fd171;
	@%p16 bra 	$L__BB0_13;
	and.b32  	%r3, %r35, 7;
	setp.lt.u32 	%p17, %r35, 8;
	mov.f64 	%fd172, 0d0000000000000000;
	mov.b32 	%r69, 0;
	mov.f64 	%fd171, %fd172;
	@%p17 bra 	$L__BB0_5;
	and.b32  	%r69, %r35, 2147483640;
	neg.s32 	%r67, %r69;
	mov.f64 	%fd172, 0d0000000000000000;
	mul.wide.s32 	%rd57, %r33, 8;
	mul.wide.s32 	%rd59, %r34, 8;
	shl.b32 	%r55, %r34, 3;
	shl.b32 	%r56, %r33, 3;
	mov.u32 	%r65, %r1;
	mov.u32 	%r66, %r2;
$L__BB0_4:
	.pragma "nounroll";
	mul.wide.s32 	%rd53, %r65, 8;
	add.s64 	%rd54, %rd2, %rd53;
	ld.global.f64 	%fd88, [%rd54];
	mul.wide.s32 	%rd55, %r66, 8;
	add.s64 	%rd56, %rd1, %rd55;
	ld.global.f64 	%fd89, [%rd56];
	fma.rn.f64 	%fd90, %fd88, %fd89, %fd171;
	ld.global.f64 	%fd91, [%rd54+8];
	fma.rn.f64 	%fd92, %fd91, %fd89, %fd172;
	add.s64 	%rd58, %rd54, %rd57;
	ld.global.f64 	%fd93, [%rd58];
	add.s64 	%rd60, %rd56, %rd59;
	ld.global.f64 	%fd94, [%rd60];
	fma.rn.f64 	%fd95, %fd93, %fd94, %fd90;
	ld.global.f64 	%fd96, [%rd58+8];
	fma.rn.f64 	%fd97, %fd96, %fd94, %fd92;
	add.s64 	%rd61, %rd58, %rd57;
	ld.global.f64 	%fd98, [%rd61];
	add.s64 	%rd62, %rd60, %rd59;
	ld.global.f64 	%fd99, [%rd62];
	fma.rn.f64 	%fd100, %fd98, %fd99, %fd95;
	ld.global.f64 	%fd101, [%rd61+8];
	fma.rn.f64 	%fd102, %fd101, %fd99, %fd97;
	add.s64 	%rd63, %rd61, %rd57;
	ld.global.f64 	%fd103, [%rd63];
	add.s64 	%rd64, %rd62, %rd59;
	ld.global.f64 	%fd104, [%rd64];
	fma.rn.f64 	%fd105, %fd103, %fd104, %fd100;
	ld.global.f64 	%fd106, [%rd63+8];
	fma.rn.f64 	%fd107, %fd106, %fd104, %fd102;
	add.s64 	%rd65, %rd63, %rd57;
	ld.global.f64 	%fd108, [%rd65];
	add.s64 	%rd66, %rd64, %rd59;
	ld.global.f64 	%fd109, [%rd66];
	fma.rn.f64 	%fd110, %fd108, %fd109, %fd105;
	ld.global.f64 	%fd111, [%rd65+8];
	fma.rn.f64 	%fd112, %fd111, %fd109, %fd107;
	add.s64 	%rd67, %rd65, %rd57;
	ld.global.f64 	%fd113, [%rd67];
	add.s64 	%rd68, %rd66, %rd59;
	ld.global.f64 	%fd114, [%rd68];
	fma.rn.f64 	%fd115, %fd113, %fd114, %fd110;
	ld.global.f64 	%fd116, [%rd67+8];
	fma.rn.f64 	%fd117, %fd116, %fd114, %fd112;
	add.s64 	%rd69, %rd67, %rd57;
	ld.global.f64 	%fd118, [%rd69];
	add.s64 	%rd70, %rd68, %rd59;
	ld.global.f64 	%fd119, [%rd70];
	fma.rn.f64 	%fd120, %fd118, %fd119, %fd115;
	ld.global.f64 	%fd121, [%rd69+8];
	fma.rn.f64 	%fd122, %fd121, %fd119, %fd117;
	add.s64 	%rd71, %rd69, %rd57;
	ld.global.f64 	%fd123, [%rd71];
	add.s64 	%rd72, %rd70, %rd59;
	ld.global.f64 	%fd124, [%rd72];
	fma.rn.f64 	%fd171, %fd123, %fd124, %fd120;
	ld.global.f64 	%fd125, [%rd71+8];
	fma.rn.f64 	%fd172, %fd125, %fd124, %fd122;
	add.s32 	%r67, %r67, 8;
	add.s32 	%r66, %r66, %r55;
	add.s32 	%r65, %r65, %r56;
	setp.ne.s32 	%p18, %r67, 0;
	@%p18 bra 	$L__BB0_4;
$L__BB0_5:
	setp.eq.s32 	%p19, %r3, 0;
	@%p19 bra 	$L__BB0_13;
	and.b32  	%r13, %r35, 3;
	setp.lt.u32 	%p20, %r3, 4;
	@%p20 bra 	$L__BB0_8;
	mad.lo.s32 	%r57, %r69, %r33, %r1;
	mul.wide.s32 	%rd73, %r57, 8;
	add.s64 	%rd74, %rd2, %rd73;
	ld.global.f64 	%fd127, [%rd74];
	mad.lo.s32 	%r58, %r69, %r34, %r2;
	mul.wide.s32 	%rd75, %r58, 8;
	add.s64 	%rd76, %rd1, %rd75;
	ld.global.f64 	%fd128, [%rd76];
	fma.rn.f64 	%fd129, %fd127, %fd128, %fd171;
	ld.global.f64 	%fd130, [%rd74+8];
	fma.rn.f64 	%fd131, %fd130, %fd128, %fd172;
	mul.wide.s32 	%rd77, %r33, 8;
	add.s64 	%rd78, %rd74, %rd77;
	ld.global.f64 	%fd132, [%rd78];
	mul.wide.s32 	%rd79, %r34, 8;
	add.s64 	%rd80, %rd76, %rd79;
	ld.global.f64 	%fd133, [%rd80];
	fma.rn.f64 	%fd134, %fd132, %fd133, %fd129;
	ld.global.f64 	%fd135, [%rd78+8];
	fma.rn.f64 	%fd136, %fd135, %fd133, %fd131;
	add.s64 	%rd81, %rd78, %rd77;
	ld.global.f64 	%fd137, [%rd81];
	add.s64 	%rd82, %rd80, %rd79;
	ld.global.f64 	%fd138, [%rd82];
	fma.rn.f64 	%fd139, %fd137, %fd138, %fd134;
	ld.global.f64 	%fd140, [%rd81+8];
	fma.rn.f64 	%fd141, %fd140, %fd138, %fd136;
	add.s64 	%rd83, %rd81, %rd77;
	ld.global.f64 	%fd142, [%rd83];
	add.s64 	%rd84, %rd82, %rd79;
	ld.global.f64 	%fd143, [%rd84];
	fma.rn.f64 	%fd171, %fd142, %fd143, %fd139;
	ld.global.f64 	%fd144, [%rd83+8];
	fma.rn.f64 	%fd172, %fd144, %fd143, %fd141;
	add.s32 	%r69, %r69, 4;
$L__BB0_8:
	setp.eq.s32 	%p21, %r13, 0;
	@%p21 bra 	$L__BB0_13;
	setp.eq.s32 	%p22, %r13, 1;
	@%p22 bra 	$L__BB0_11;
	mad.lo.s32 	%r59, %r69, %r33, %r1;
	mul.wide.s32 	%rd85, %r59, 8;
	add.s64 	%rd86, %rd2, %rd85;
	ld.global.f64 	%fd146, [%rd86];
	mad.lo.s32 	%r60, %r69, %r34, %r2;
	mul.wide.s32 	%rd87, %r60, 8;
	add.s64 	%rd88, %rd1, %rd87;
	ld.global.f64 	%fd147, [%rd88];
	fma.rn.f64 	%fd148, %fd146, %fd147, %fd171;
	ld.global.f64 	%fd149, [%rd86+8];
	fma.rn.f64 	%fd150, %fd149, %fd147, %fd172;
	mul.wide.s32 	%rd89, %r33, 8;
	add.s64 	%rd90, %rd86, %rd89;
	ld.global.f64 	%fd151, [%rd90];
	mul.wide.s32 	%rd91, %r34, 8;
	add.s64 	%rd92, %rd88, %rd91;
	ld.global.f64 	%fd152, [%rd92];
	fma.rn.f64 	%fd171, %fd151, %fd152, %fd148;
	ld.global.f64 	%fd153, [%rd90+8];
	fma.rn.f64 	%fd172, %fd153, %fd152, %fd150;
	add.s32 	%r69, %r69, 2;
$L__BB0_11:
	and.b32  	%r61, %r35, 1;
	setp.eq.b32 	%p23, %r61, 1;
	not.pred 	%p24, %p23;
	@%p24 bra 	$L__BB0_13;
	mad.lo.s32 	%r62, %r69, %r33, %r1;
	mul.wide.s32 	%rd93, %r62, 8;
	add.s64 	%rd94, %rd2, %rd93;
	ld.global.f64 	%fd154, [%rd94];
	mad.lo.s32 	%r63, %r69, %r34, %r2;
	mul.wide.s32 	%rd95, %r63, 8;
	add.s64 	%rd96, %rd1, %rd95;
	ld.global.f64 	%fd155, [%rd96];
	fma.rn.f64 	%fd171, %fd154, %fd155, %fd171;
	ld.global.f64 	%fd156, [%rd94+8];
	fma.rn.f64 	%fd172, %fd156, %fd155, %fd172;
$L__BB0_13:
	ld.param.u64 	%rd103, [_Z3atbPKdS0_Pdiii_param_2];
	mad.lo.s32 	%r64, %r34, %r1, %r2;
	cvta.to.global.u64 	%rd97, %rd103;
	mul.wide.s32 	%rd98, %r64, 8;
	add.s64 	%rd99, %rd97, %rd98;
	st.global.f64 	[%rd99], %fd171;
	mul.wide.s32 	%rd100, %r34, 8;
	add.s64 	%rd101, %rd99, %rd100;
	st.global.f64 	[%rd101], %fd172;
	bra.uni 	$L__BB0_28;
$L__BB0_14:
	setp.ge.s32 	%p4, %r2, %r34;
	setp.ge.s32 	%p5, %r1, %r33;
	or.pred  	%p6, %p5, %p4;
	@%p6 bra 	$L__BB0_28;
	setp.lt.s32 	%p7, %r35, 1;
	mov.f64 	%fd180, 0d0000000000000000;
	@%p7 bra 	$L__BB0_27;
	and.b32  	%r18, %r35, 7;
	setp.lt.u32 	%p8, %r35, 8;
	mov.f64 	%fd180, 0d0000000000000000;
	mov.b32 	%r75, 0;
	@%p8 bra 	$L__BB0_19;
	and.b32  	%r75, %r35, 2147483640;
	neg.s32 	%r73, %r75;
	mov.f64 	%fd180, 0d0000000000000000;
	mul.wide.s32 	%rd10, %r33, 8;
	mul.wide.s32 	%rd12, %r34, 8;
	shl.b32 	%r43, %r34, 3;
	shl.b32 	%r44, %r33, 3;
	mov.u32 	%r71, %r1;
	mov.u32 	%r72, %r2;
$L__BB0_18:
	.pragma "nounroll";
	mul.wide.s32 	%rd6, %r71, 8;
	add.s64 	%rd7, %rd2, %rd6;
	ld.global.f64 	%fd41, [%rd7];
	mul.wide.s32 	%rd8, %r72, 8;
	add.s64 	%rd9, %rd1, %rd8;
	ld.global.f64 	%fd42, [%rd9];
	fma.rn.f64 	%fd43, %fd41, %fd42, %fd180;
	add.s64 	%rd11, %rd7, %rd10;
	ld.global.f64 	%fd44, [%rd11];
	add.s64 	%rd13, %rd9, %rd12;
	ld.global.f64 	%fd45, [%rd13];
	fma.rn.f64 	%fd46, %fd44, %fd45, %fd43;
	add.s64 	%rd14, %rd11, %rd10;
	ld.global.f64 	%fd47, [%rd14];
	add.s64 	%rd15, %rd13, %rd12;
	ld.global.f64 	%fd48, [%rd15];
	fma.rn.f64 	%fd49, %fd47, %fd48, %fd46;
	add.s64 	%rd16, %rd14, %rd10;
	ld.global.f64 	%fd50, [%rd16];
	add.s64 	%rd17, %rd15, %rd12;
	ld.global.f64 	%fd51, [%rd17];
	fma.rn.f64 	%fd52, %fd50, %fd51, %fd49;
	add.s64 	%rd18, %rd16, %rd10;
	ld.global.f64 	%fd53, [%rd18];
	add.s64 	%rd19, %rd17, %rd12;
	ld.global.f64 	%fd54, [%rd19];
	fma.rn.f64 	%fd55, %fd53, %fd54, %fd52;
	add.s64 	%rd20, %rd18, %rd10;
	ld.global.f64 	%fd56, [%rd20];
	add.s64 	%rd21, %rd19, %rd12;
	ld.global.f64 	%fd57, [%rd21];
	fma.rn.f64 	%fd58, %fd56, %fd57, %fd55;
	add.s64 	%rd22, %rd20, %rd10;
	ld.global.f64 	%fd59, [%rd22];
	add.s64 	%rd23, %rd21, %rd12;
	ld.global.f64 	%fd60, [%rd23];
	fma.rn.f64 	%fd61, %fd59, %fd60, %fd58;
	add.s64 	%rd24, %rd22, %rd10;
	ld.global.f64 	%fd62, [%rd24];
	add.s64 	%rd25, %rd23, %rd12;
	ld.global.f64 	%fd63, [%rd25];
	fma.rn.f64 	%fd180, %fd62, %fd63, %fd61;
	add.s32 	%r73, %r73, 8;
	add.s32 	%r72, %r72, %r43;
	add.s32 	%r71, %r71, %r44;
	setp.ne.s32 	%p9, %r73, 0;
	@%p9 bra 	$L__BB0_18;
$L__BB0_19:
	setp.eq.s32 	%p10, %r18, 0;
	@%p10 bra 	$L__BB0_27;
	and.b32  	%r28, %r35, 3;
	setp.lt.u32 	%p11, %r18, 4;
	@%p11 bra 	$L__BB0_22;
	mad.lo.s32 	%r45, %r75, %r33, %r1;
	mul.wide.s32 	%rd26, %r45, 8;
	add.s64 	%rd27, %rd2, %rd26;
	ld.global.f64 	%fd65, [%rd27];
	mad.lo.s32 	%r46, %r75, %r34, %r2;
	mul.wide.s32 	%rd28, %r46, 8;
	add.s64 	%rd29, %rd1, %rd28;
	ld.global.f64 	%fd66, [%rd29];
	fma.rn.f64 	%fd67, %fd65, %fd66, %fd180;
	mul.wide.s32 	%rd30, %r33, 8;
	add.s64 	%rd31, %rd27, %rd30;
	ld.global.f64 	%fd68, [%rd31];
	mul.wide.s32 	%rd32, %r34, 8;
	add.s64 	%rd33, %rd29, %rd32;
	ld.global.f64 	%fd69, [%rd33];
	fma.rn.f64 	%fd70, %fd68, %fd69, %fd67;
	add.s64 	%rd34, %rd31, %rd30;
	ld.global.f64 	%fd71, [%rd34];
	add.s64 	%rd35, %rd33, %rd32;
	ld.global.f64 	%fd72, [%rd35];
	fma.rn.f64 	%fd73, %fd71, %fd72, %fd70;
	add.s64 	%rd36, %rd34, %rd30;
	ld.global.f64 	%fd74, [%rd36];
	add.s64 	%rd37, %rd35, %rd32;
	ld.global.f64 	%fd75, [%rd37];
	fma.rn.f64 	%fd180, %fd74, %fd75, %fd73;
	add.s32 	%r75, %r75, 4;
$L__BB0_22:
	setp.eq.s32 	%p12, %r28, 0;
	@%p12 bra 	$L__BB0_27;
	setp.eq.s32 	%p13, %r28, 1;
	@%p13 bra 	$L__BB0_25;
	mad.lo.s32 	%r47, %r75, %r33, %r1;
	mul.wide.s32 	%rd38, %r47, 8;
	add.s64 	%rd39, %rd2, %rd38;
	ld.global.f64 	%fd77, [%rd39];
	mad.lo.s32 	%r48, %r75, %r34, %r2;
	mul.wide.s32 	%rd40, %r48, 8;
	add.s64 	%rd41, %rd1, %rd40;
	ld.global.f64 	%fd78, [%rd41];
	fma.rn.f64 	%fd79, %fd77, %fd78, %fd180;
	mul.wide.s32 	%rd42, %r33, 8;
	add.s64 	%rd43, %rd39, %rd42;
	ld.global.f64 	%fd80, [%rd43];
	mul.wide.s32 	%rd44, %r34, 8;
	add.s64 	%rd45, %rd41, %rd44;
	ld.global.f64 	%fd81, [%rd45];
	fma.rn.f64 	%fd180, %fd80, %fd81, %fd79;
	add.s32 	%r75, %r75, 2;
$L__BB0_25:
	and.b32  	%r49, %r35, 1;
	setp.eq.b32 	%p14, %r49, 1;
	not.pred 	%p15, %p14;
	@%p15 bra 	$L__BB0_27;
	mad.lo.s32 	%r50, %r75, %r33, %r1;
	mul.wide.s32 	%rd46, %r50, 8;
	add.s64 	%rd47, %rd2, %rd46;
	ld.global.f64 	%fd82, [%rd47];
	mad.lo.s32 	%r51, %r75, %r34, %r2;
	mul.wide.s32 	%rd48, %r51, 8;
	add.s64 	%rd49, %rd1, %rd48;
	ld.global.f64 	%fd83, [%rd49];
	fma.rn.f64 	%fd180, %fd82, %fd83, %fd180;
$L__BB0_27:
	ld.param.u64 	%rd102, [_Z3atbPKdS0_Pdiii_param_2];
	mad.lo.s32 	%r52, %r34, %r1, %r2;
	cvta.to.global.u64 	%rd50, %rd102;
	mul.wide.s32 	%rd51, %r52, 8;
	add.s64 	%rd52, %rd50, %rd51;
	st.global.f64 	[%rd52], %fd180;
$L__BB0_28:
	ret;

}


// ===== COMPILED SASS (sm_100) =====

	.target	sm_100

	.elftype	@"ET_EXEC"


//--------------------- .note.nv.tkinfo           --------------------------
	.section	.note.nv.tkinfo,"",@"SHT_NOTE"
	.sectionflags	@"SHF_NOTE_NV_TKINFO"
	.tkinfo
        /*0018*/ 	.word	0x00000002
        /*0030*/ 	.string	""
        /*0030*/ 	.string	"ptxas"
        /*0030*/ 	.string	"Cuda compilation tools, release 13.0, V13.0.88"
        /*0030*/ 	.string	"Build cuda_13.0.r13.0/compiler.36424714_0"
        /*0030*/ 	.string	"-arch sm_100 -m 64 "



//--------------------- .note.nv.cuinfo           --------------------------
	.section	.note.nv.cuinfo,"",@"SHT_NOTE"
	.sectionflags	@"SHF_NOTE_NV_CUINFO"
        /*0018*/ 	.short	0x0002
        /*001a*/ 	.short	0x0064
        /*001c*/ 	.short	0x0082
	.zero		2


//--------------------- .nv.info                  --------------------------
	.section	.nv.info,"",@"SHT_CUDA_INFO"
	.align	4


	//----- nvinfo : EIATTR_REGCOUNT
	.align		4
        /*0000*/ 	.byte	0x04, 0x2f
        /*0002*/ 	.short	(.L_1 - .L_0)
	.align		4
.L_0:
        /*0004*/ 	.word	index@(_Z3atbPKdS0_Pdiii)
        /*0008*/ 	.word	0x00000020


	//----- nvinfo : EIATTR_FRAME_SIZE
	.align		4
.L_1:
        /*000c*/ 	.byte	0x04, 0x11
        /*000e*/ 	.short	(.L_3 - .L_2)
	.align		4
.L_2:
        /*0010*/ 	.word	index@(_Z3atbPKdS0_Pdiii)
        /*0014*/ 	.word	0x00000000


	//----- nvinfo : EIATTR_MIN_STACK_SIZE
	.align		4
.L_3:
        /*0018*/ 	.byte	0x04, 0x12
        /*001a*/ 	.short	(.L_5 - .L_4)
	.align		4
.L_4:
        /*001c*/ 	.word	index@(_Z3atbPKdS0_Pdiii)
        /*0020*/ 	.word	0x00000000
.L_5:


//--------------------- .nv.compat                --------------------------
	.section	.nv.compat,"",@"SHT_CUDA_COMPAT_INFO"
	.align	4
        /*0000*/ 	.byte	0x02, 0x09, 0x00, 0x00, 0x02, 0x02, 0x01, 0x00, 0x02, 0x05, 0x05, 0x00, 0x03, 0x07, 0x01, 0x01
        /*0010*/ 	.byte	0x02, 0x03, 0x00, 0x00, 0x02, 0x06, 0x01, 0x00, 0x04, 0x0b, 0x08, 0x00, 0x01, 0x00, 0x00, 0x00
        /*0020*/ 	.byte	0x00, 0x00, 0x00, 0x00


//--------------------- .nv.info._Z3atbPKdS0_Pdiii --------------------------
	.section	.nv.info._Z3atbPKdS0_Pdiii,"",@"SHT_CUDA_INFO"
	.sectionflags	@""
	.align	4


	//----- nvinfo : EIATTR_CUDA_API_VERSION
	.align		4
        /*0000*/ 	.byte	0x04, 0x37
        /*0002*/ 	.short	(.L_7 - .L_6)
.L_6:
        /*0004*/ 	.word	0x00000082


	//----- nvinfo : EIATTR_KPARAM_INFO
	.align		4
.L_7:
        /*0008*/ 	.byte	0x04, 0x17
        /*000a*/ 	.short	(.L_9 - .L_8)
.L_8:
        /*000c*/ 	.word	0x00000000
        /*0010*/ 	.short	0x0005
        /*0012*/ 	.short	0x0020
        /*0014*/ 	.byte	0x00, 0xf0, 0x11, 0x00


	//----- nvinfo : EIATTR_KPARAM_INFO
	.align		4
.L_9:
        /*0018*/ 	.byte	0x04, 0x17
        /*001a*/ 	.short	(.L_11 - .L_10)
.L_10:
        /*001c*/ 	.word	0x00000000
        /*0020*/ 	.short	0x0004
        /*0022*/ 	.short	0x001c
        /*0024*/ 	.byte	0x00, 0xf0, 0x11, 0x00


	//----- nvinfo : EIATTR_KPARAM_INFO
	.align		4
.L_11:
        /*0028*/ 	.byte	0x04, 0x17
        /*002a*/ 	.short	(.L_13 - .L_12)
.L_12:
        /*002c*/ 	.word	0x00000000
        /*0030*/ 	.short	0x0003
        /*0032*/ 	.short	0x0018
        /*0034*/ 	.byte	0x00, 0xf0, 0x11, 0x00


	//----- nvinfo : EIATTR_KPARAM_INFO
	.align		4
.L_13:
        /*0038*/ 	.byte	0x04, 0x17
        /*003a*/ 	.short	(.L_15 - .L_14)
.L_14:
        /*003c*/ 	.word	0x00000000
        /*0040*/ 	.short	0x0002
        /*0042*/ 	.short	0x0010
        /*0044*/ 	.byte	0x00, 0xf5, 0x21, 0x00


	//----- nvinfo : EIATTR_KPARAM_INFO
	.align		4
.L_15:
        /*0048*/ 	.byte	0x04, 0x17
        /*004a*/ 	.short	(.L_17 - .L_16)
.L_16:
        /*004c*/ 	.word	0x00000000
        /*0050*/ 	.short	0x0001
        /*0052*/ 	.short	0x0008
        /*0054*/ 	.byte	0x00, 0xf5, 0x21, 0x00


	//----- nvinfo : EIATTR_KPARAM_INFO
	.align		4
.L_17:
        /*0058*/ 	.byte	0x04, 0x17
        /*005a*/ 	.short	(.L_19 - .L_18)
.L_18:
        /*005c*/ 	.word	0x00000000
        /*0060*/ 	.short	0x0000
        /*0062*/ 	.short	0x0000
        /*0064*/ 	.byte	0x00, 0xf5, 0x21, 0x00


	//----- nvinfo : EIATTR_SPARSE_MMA_MASK
	.align		4
.L_19:
        /*0068*/ 	.byte	0x03, 0x50
        /*006a*/ 	.short	0x0000


	//----- nvinfo : EIATTR_MAXREG_COUNT
	.align		4
        /*006c*/ 	.byte	0x03, 0x1b
        /*006e*/ 	.short	0x00ff


	//----- nvinfo : EIATTR_MERCURY_ISA_VERSION
	.align		4
        /*0070*/ 	.byte	0x03, 0x5f
        /*0072*/ 	.short	0x0101


	//----- nvinfo : EIATTR_VRC_CTA_INIT_COUNT
	.align		4
        /*0074*/ 	.byte	0x02, 0x4a
	.zero		1
	.zero		1


	//----- nvinfo : EIATTR_EXIT_INSTR_OFFSETS
	.align		4
        /*0078*/ 	.byte	0x04, 0x1c
        /*007a*/ 	.short	(.L_21 - .L_20)


	//   ....[0]....
.L_20:
        /*007c*/ 	.word	0x00000ab0


	//   ....[1]....
        /*0080*/ 	.word	0x00000ad0


	//   ....[2]....
        /*0084*/ 	.word	0x000012a0


	//----- nvinfo : EIATTR_CRS_STACK_SIZE
	.align		4
.L_21:
        /*0088*/ 	.byte	0x04, 0x1e
        /*008a*/ 	.short	(.L_23 - .L_22)
.L_22:
        /*008c*/ 	.word	0x00000000


	//----- nvinfo : EIATTR_CBANK_PARAM_SIZE
	.align		4
.L_23:
        /*0090*/ 	.byte	0x03, 0x19
        /*0092*/ 	.short	0x0024


	//----- nvinfo : EIATTR_PARAM_CBANK
	.align		4
        /*0094*/ 	.byte	0x04, 0x0a
        /*0096*/ 	.short	(.L_25 - .L_24)
	.align		4
.L_24:
        /*0098*/ 	.word	index@(.nv.constant0._Z3atbPKdS0_Pdiii)
        /*009c*/ 	.short	0x0380
        /*009e*/ 	.short	0x0024


	//----- nvinfo : EIATTR_SW_WAR
	.align		4
.L_25:
        /*00a0*/ 	.byte	0x04, 0x36
        /*00a2*/ 	.short	(.L_27 - .L_26)
.L_26:
        /*00a4*/ 	.word	0x00000008
.L_27:


//--------------------- .nv.callgraph             --------------------------
	.section	.nv.callgraph,"",@"SHT_CUDA_CALLGRAPH"
	.align	4
	.sectionentsize	8
	.align		4
        /*0000*/ 	.word	0x00000000
	.align		4
        /*0004*/ 	.word	0xffffffff
	.align		4
        /*0008*/ 	.word	0x00000000
	.align		4
        /*000c*/ 	.word	0xfffffffe
	.align		4
        /*0010*/ 	.word	0x00000000
	.align		4
        /*0014*/ 	.word	0xfffffffd
	.align		4
        /*0018*/ 	.word	0x00000000
	.align		4
        /*001c*/ 	.word	0xfffffffc


//--------------------- .text._Z3atbPKdS0_Pdiii   --------------------------
	.section	.text._Z3atbPKdS0_Pdiii,"ax",@progbits
	.align	128
        .global         _Z3atbPKdS0_Pdiii
        .type           _Z3atbPKdS0_Pdiii,@function
        .size           _Z3atbPKdS0_Pdiii,(.L_x_10 - _Z3atbPKdS0_Pdiii)
        .other          _Z3atbPKdS0_Pdiii,@"STO_CUDA_ENTRY STV_DEFAULT"
_Z3atbPKdS0_Pdiii:
.text._Z3atbPKdS0_Pdiii:
[----:B------:R-:W-:Y:S01]  /*0000*/  LDC R1, c[0x0][0x37c] ;  /* 0x0000df00ff017b82 */ /* 0x000fe20000000800 */
[----:B------:R-:W0:Y:S07]  /*0010*/  S2R R3, SR_TID.X ;  /* 0x0000000000037919 */ /* 0x000e2e0000002100 */
[----:B------:R-:W1:Y:S01]  /*0020*/  S2UR UR4, SR_CTAID.Y ;  /* 0x00000000000479c3 */ /* 0x000e620000002600 */
[----:B------:R-:W2:Y:S07]  /*0030*/  LDCU.64 UR6, c[0x0][0x358] ;  /* 0x00006b00ff0677ac */ /* 0x000eae0008000a00 */
[----:B------:R-:W0:Y:S08]  /*0040*/  S2UR UR5, SR_CTAID.X ;  /* 0x00000000000579c3 */ /* 0x000e300000002500 */
[----:B------:R-:W0:Y:S08]  /*0050*/  LDC R0, c[0x0][0x360] ;  /* 0x0000d800ff007b82 */ /* 0x000e300000000800 */
[----:B------:R-:W3:Y:S01]  /*0060*/  LDC.64 R6, c[0x0][0x398] ;  /* 0x0000e600ff067b82 */ /* 0x000ee20000000a00 */
[----:B-1----:R-:W-:Y:S01]  /*0070*/  USHF.L.U32 UR4, UR4, 0x1, URZ ;  /* 0x0000000104047899 */ /* 0x002fe200080006ff */
[----:B0-----:R-:W-:-:S03]  /*0080*/  IMAD R0, R0, UR5, R3 ;  /* 0x0000000500007c24 */ /* 0x001fc6000f8e0203 */
[----:B------:R-:W-:Y:S02]  /*0090*/  UIADD3 UR5, UPT, UPT, UR4, 0x1, URZ ;  /* 0x0000000104057890 */ /* 0x000fe4000fffe0ff */
[----:B---3--:R-:W-:-:S04]  /*00a0*/  ISETP.GE.AND P0, PT, R0, R7, PT ;  /* 0x000000070000720c */ /* 0x008fc80003f06270 */
[----:B------:R-:W-:-:S13]  /*00b0*/  ISETP.LE.OR P1, PT, R6, UR5, P0 ;  /* 0x0000000506007c0c */ /* 0x000fda0008723670 */
[----:B--2---:R-:W-:Y:S05]  /*00c0*/  @P1 BRA `(.L_x_0) ;  /* 0x00000008007c1947 */ /* 0x004fea0003800000 */
[----:B------:R-:W0:Y:S01]  /*00d0*/  LDC R2, c[0x0][0x3a0] ;  /* 0x0000e800ff027b82 */ /* 0x000e220000000800 */
[----:B------:R-:W-:Y:S02]  /*00e0*/  CS2R R18, SRZ ;  /* 0x0000000000127805 */ /* 0x000fe4000001ff00 */
[----:B------:R-:W-:Y:S02]  /*00f0*/  CS2R R16, SRZ ;  /* 0x0000000000107805 */ /* 0x000fe4000001ff00 */
[----:B0-----:R-:W-:-:S13]  /*0100*/  ISETP.GE.AND P0, PT, R2, 0x1, PT ;  /* 0x000000010200780c */ /* 0x001fda0003f06270 */
[----:B------:R-:W-:Y:S05]  /*0110*/  @!P0 BRA `(.L_x_1) ;  /* 0x00000008004c8947 */ /* 0x000fea0003800000 */
[C---:B------:R-:W-:Y:S01]  /*0120*/  ISETP.GE.U32.AND P1, PT, R2.reuse, 0x8, PT ;  /* 0x000000080200780c */ /* 0x040fe20003f26070 */
[----:B------:R-:W-:Y:S01]  /*0130*/  HFMA2 R27, -RZ, RZ, 0, 0 ;  /* 0x00000000ff1b7431 */ /* 0x000fe200000001ff */
[----:B------:R-:W-:Y:S02]  /*0140*/  LOP3.LUT R4, R2, 0x7, RZ, 0xc0, !PT ;  /* 0x0000000702047812 */ /* 0x000fe400078ec0ff */
[----:B------:R-:W-:Y:S02]  /*0150*/  CS2R R16, SRZ ;  /* 0x0000000000107805 */ /* 0x000fe4000001ff00 */
[----:B------:R-:W-:Y:S02]  /*0160*/  CS2R R18, SRZ ;  /* 0x0000000000127805 */ /* 0x000fe4000001ff00 */
[----:B------:R-:W-:-:S05]  /*0170*/  ISETP.NE.AND P0, PT, R4, RZ, PT ;  /* 0x000000ff0400720c */ /* 0x000fca0003f05270 */
[----:B------:R-:W-:Y:S08]  /*0180*/  @!P1 BRA `(.L_x_2) ;  /* 0x0000000400109947 */ /* 0x000ff00003800000 */
[----:B------:R-:W-:Y:S02]  /*0190*/  LOP3.LUT R27, R2, 0x7ffffff8, RZ, 0xc0, !PT ;  /* 0x7ffffff8021b7812 */ /* 0x000fe400078ec0ff */
[----:B------:R-:W-:Y:S02]  /*01a0*/  CS2R R16, SRZ ;  /* 0x0000000000107805 */ /* 0x000fe4000001ff00 */
[----:B------:R-:W-:Y:S02]  /*01b0*/  MOV R5, UR4 ;  /* 0x0000000400057c02 */ /* 0x000fe40008000f00 */
[----:B------:R-:W-:Y:S02]  /*01c0*/  MOV R26, R0 ;  /* 0x00000000001a7202 */ /* 0x000fe40000000f00 */
[----:B------:R-:W-:-:S07]  /*01d0*/  IADD3 R3, PT, PT, -R27, RZ, RZ ;  /* 0x000000ff1b037210 */ /* 0x000fce0007ffe1ff */
.L_x_3:
[----:B------:R-:W0:Y:S08]  /*01e0*/  LDC.64 R8, c[0x0][0x380] ;  /* 0x0000e000ff087b82 */ /* 0x000e300000000a00 */
[----:B------:R-:W1:Y:S01]  /*01f0*/  LDC.64 R22, c[0x0][0x388] ;  /* 0x0000e200ff167b82 */ /* 0x000e620000000a00 */
[----:B0-----:R-:W-:-:S05]  /*0200*/  IMAD.WIDE R8, R5, 0x8, R8 ;  /* 0x0000000805087825 */ /* 0x001fca00078e0208 */
[----:B------:R-:W2:Y:S01]  /*0210*/  LDG.E.64 R10, desc[UR6][R8.64] ;  /* 0x00000006080a7981 */ /* 0x000ea2000c1e1b00 */
[----:B-1----:R-:W-:-:S03]  /*0220*/  IMAD.WIDE R22, R26, 0x8, R22 ;  /* 0x000000081a167825 */ /* 0x002fc600078e0216 */
[----:B------:R-:W3:Y:S04]  /*0230*/  LDG.E.64 R20, desc[UR6][R8.64+0x8] ;  /* 0x0000080608147981 */ /* 0x000ee8000c1e1b00 */
[----:B------:R-:W2:Y:S01]  /*0240*/  LDG.E.64 R12, desc[UR6][R22.64] ;  /* 0x00000006160c7981 */ /* 0x000ea2000c1e1b00 */
[----:B------:R-:W-:-:S04]  /*0250*/  IMAD.WIDE R28, R6, 0x8, R8 ;  /* 0x00000008061c7825 */ /* 0x000fc800078e0208 */
[C---:B------:R-:W-:Y:S01]  /*0260*/  IMAD.WIDE R24, R7.reuse, 0x8, R22 ;  /* 0x0000000807187825 */ /* 0x040fe200078e0216 */
[----:B------:R-:W4:Y:S04]  /*0270*/  LDG.E.64 R14, desc[UR6][R28.64] ;  /* 0x000000061c0e7981 */ /* 0x000f28000c1e1b00 */
[----:B------:R-:W4:Y:S01]  /*0280*/  LDG.E.64 R8, desc[UR6][R24.64] ;  /* 0x0000000618087981 */ /* 0x000f22000c1e1b00 */
[----:B--2---:R-:W-:Y:S02]  /*0290*/  DFMA R10, R10, R12, R18 ;  /* 0x0000000c0a0a722b */ /* 0x004fe40000000012 */
[----:B---3--:R-:W-:Y:S01]  /*02a0*/  DFMA R20, R12, R20, R16 ;  /* 0x000000140c14722b */ /* 0x008fe20000000010 */
[----:B------:R0:W2:Y:S01]  /*02b0*/  LDG.E.64 R12, desc[UR6][R28.64+0x8] ;  /* 0x000008061c0c7981 */ /* 0x0000a2000c1e1b00 */
[----:B------:R-:W-:-:S04]  /*02c0*/  IMAD.WIDE R18, R7, 0x8, R24 ;  /* 0x0000000807127825 */ /* 0x000fc800078e0218 */
[----:B----4-:R-:W-:Y:S01]  /*02d0*/  DFMA R14, R14, R8, R10 ;  /* 0x000000080e0e722b */ /* 0x010fe2000000000a */
[----:B------:R-:W3:Y:S01]  /*02e0*/  LDG.E.64 R16, desc[UR6][R18.64] ;  /* 0x0000000612107981 */ /* 0x000ee2000c1e1b00 */
[----:B0-----:R-:W-:-:S05]  /*02f0*/  IMAD.WIDE R28, R6, 0x8, R28 ;  /* 0x00000008061c7825 */ /* 0x001fca00078e021c */
[----:B------:R-:W3:Y:S04]  /*0300*/  LDG.E.64 R22, desc[UR6][R28.64] ;  /* 0x000000061c167981 */ /* 0x000ee8000c1e1b00 */
[----:B------:R0:W4:Y:S01]  /*0310*/  LDG.E.64 R10, desc[UR6][R28.64+0x8] ;  /* 0x000008061c0a7981 */ /* 0x000122000c1e1b00 */
[----:B------:R-:W-:Y:S01]  /*0320*/  IMAD.WIDE R24, R7, 0x8, R18 ;  /* 0x0000000807187825 */ /* 0x000fe200078e0212 */
[----:B--2---:R-:W-:-:S03]  /*0330*/  DFMA R12, R8, R12, R20 ;  /* 0x0000000c080c722b */ /* 0x004fc60000000014 */
[----:B------:R-:W-:-:S05]  /*0340*/  IMAD.WIDE R8, R6, 0x8, R28 ;  /* 0x0000000806087825 */ /* 0x000fca00078e021c */
[----:B------:R-:W2:Y:S01]  /*0350*/  LDG.E.64 R20, desc[UR6][R8.64] ;  /* 0x0000000608147981 */ /* 0x000ea2000c1e1b00 */
[----:B0-----:R-:W-:Y:S01]  /*0360*/  IMAD.WIDE R28, R7, 0x8, R24 ;  /* 0x00000008071c7825 */ /* 0x001fe200078e0218 */
[----:B---3--:R-:W-:Y:S02]  /*0370*/  DFMA R22, R22, R16, R14 ;  /* 0x000000101616722b */ /* 0x008fe4000000000e */
[----:B----4-:R-:W-:Y:S01]  /*0380*/  DFMA R16, R16, R10, R12 ;  /* 0x0000000a1010722b */ /* 0x010fe2000000000c */
[----:B------:R-:W2:Y:S04]  /*0390*/  LDG.E.64 R12, desc[UR6][R24.64] ;  /* 0x00000006180c7981 */ /* 0x000ea8000c1e1b00 */
[----:B------:R-:W3:Y:S01]  /*03a0*/  LDG.E.64 R10, desc[UR6][R8.64+0x8] ;  /* 0x00000806080a7981 */ /* 0x000ee2000c1e1b00 */
[----:B------:R-:W-:-:S05]  /*03b0*/  IMAD.WIDE R14, R6, 0x8, R8 ;  /* 0x00000008060e7825 */ /* 0x000fca00078e0208 */
[----:B------:R-:W4:Y:S04]  /*03c0*/  LDG.E.64 R18, desc[UR6][R14.64] ;  /* 0x000000060e127981 */ /* 0x000f28000c1e1b00 */
[----:B------:R-:W4:Y:S01]  /*03d0*/  LDG.E.64 R8, desc[UR6][R28.64] ;  /* 0x000000061c087981 */ /* 0x000f22000c1e1b00 */
[----:B--2---:R-:W-:Y:S02]  /*03e0*/  DFMA R20, R20, R12, R22 ;  /* 0x0000000c1414722b */ /* 0x004fe40000000016 */
[----:B---3--:R-:W-:Y:S01]  /*03f0*/  DFMA R10, R12, R10, R16 ;  /* 0x0000000a0c0a722b */ /* 0x008fe20000000010 */
[----:B------:R0:W2:Y:S01]  /*0400*/  LDG.E.64 R12, desc[UR6][R14.64+0x8] ;  /* 0x000008060e0c7981 */ /* 0x0000a2000c1e1b00 */
[----:B------:R-:W-:-:S05]  /*0410*/  IMAD.WIDE R16, R7, 0x8, R28 ;  /* 0x0000000807107825 */ /* 0x000fca00078e021c */
[----:B------:R-:W3:Y:S01]  /*0420*/  LDG.E.64 R22, desc[UR6][R16.64] ;  /* 0x0000000610167981 */ /* 0x000ee2000c1e1b00 */
[----:B0-----:R-:W-:Y:S01]  /*0430*/  IMAD.WIDE R14, R6, 0x8, R14 ;  /* 0x00000008060e7825 */ /* 0x001fe200078e020e */
[----:B----4-:R-:W-:-:S04]  /*0440*/  DFMA R18, R18, R8, R20 ;  /* 0x000000081212722b */ /* 0x010fc80000000014 */
[----:B------:R-:W3:Y:S04]  /*0450*/  LDG.E.64 R20, desc[UR6][R14.64] ;  /* 0x000000060e147981 */ /* 0x000ee8000c1e1b00 */
[----:B------:R0:W4:Y:S01]  /*0460*/  LDG.E.64 R24, desc[UR6][R14.64+0x8] ;  /* 0x000008060e187981 */ /* 0x000122000c1e1b00 */
[----:B--2---:R-:W-:Y:S01]  /*0470*/  DFMA R10, R8, R12, R10 ;  /* 0x0000000c080a722b */ /* 0x004fe2000000000a */
[----:B------:R-:W-:-:S04]  /*0480*/  IMAD.WIDE R8, R6, 0x8, R14 ;  /* 0x0000000806087825 */ /* 0x000fc800078e020e */
[----:B------:R-:W-:-:S04]  /*0490*/  IMAD.WIDE R12, R7, 0x8, R16 ;  /* 0x00000008070c7825 */ /* 0x000fc800078e0210 */
[----:B0-----:R-:W-:Y:S01]  /*04a0*/  IMAD.WIDE R14, R7, 0x8, R12 ;  /* 0x00000008070e7825 */ /* 0x001fe200078e020c */
[----:B---3--:R-:W-:Y:S01]  /*04b0*/  DFMA R18, R20, R22, R18 ;  /* 0x000000161412722b */ /* 0x008fe20000000012 */
[----:B------:R0:W2:Y:S01]  /*04c0*/  LDG.E.64 R20, desc[UR6][R12.64] ;  /* 0x000000060c147981 */ /* 0x0000a2000c1e1b00 */
[----:B----4-:R-:W-:-:S03]  /*04d0*/  DFMA R24, R22, R24, R10 ;  /* 0x000000181618722b */ /* 0x010fc6000000000a */
[----:B------:R-:W2:Y:S04]  /*04e0*/  LDG.E.64 R10, desc[UR6][R8.64] ;  /* 0x00000006080a7981 */ /* 0x000ea8000c1e1b00 */
[----:B------:R-:W3:Y:S01]  /*04f0*/  LDG.E.64 R22, desc[UR6][R8.64+0x8] ;  /* 0x0000080608167981 */ /* 0x000ee2000c1e1b00 */
[----:B0-----:R-:W-:-:S03]  /*0500*/  IMAD.WIDE R12, R6, 0x8, R8 ;  /* 0x00000008060c7825 */ /* 0x001fc600078e0208 */
[----:B------:R-:W4:Y:S04]  /*0510*/  LDG.E.64 R14, desc[UR6][R14.64] ;  /* 0x000000060e0e7981 */ /* 0x000f28000c1e1b00 */
[----:B------:R-:W4:Y:S04]  /*0520*/  LDG.E.64 R28, desc[UR6][R12.64] ;  /* 0x000000060c1c7981 */ /* 0x000f28000c1e1b00 */
[----:B------:R-:W5:Y:S01]  /*0530*/  LDG.E.64 R16, desc[UR6][R12.64+0x8] ;  /* 0x000008060c107981 */ /* 0x000f62000c1e1b00 */
[----:B------:R-:W-:-:S04]  /*0540*/  IADD3 R3, PT, PT, R3, 0x8, RZ ;  /* 0x0000000803037810 */ /* 0x000fc80007ffe0ff */
[----:B------:R-:W-:Y:S02]  /*0550*/  ISETP.NE.AND P1, PT, R3, RZ, PT ;  /* 0x000000ff0300720c */ /* 0x000fe40003f25270 */
[----:B------:R-:W-:Y:S02]  /*0560*/  LEA R5, R6, R5, 0x3 ;  /* 0x0000000506057211 */ /* 0x000fe400078e18ff */
[----:B------:R-:W-:Y:S01]  /*0570*/  LEA R26, R7, R26, 0x3 ;  /* 0x0000001a071a7211 */ /* 0x000fe200078e18ff */
[----:B--2---:R-:W-:Y:S02]  /*0580*/  DFMA R18, R10, R20, R18 ;  /* 0x000000140a12722b */ /* 0x004fe40000000012 */
[----:B---3--:R-:W-:-:S06]  /*0590*/  DFMA R22, R20, R22, R24 ;  /* 0x000000161416722b */ /* 0x008fcc0000000018 */
[----:B----4-:R-:W-:Y:S02]  /*05a0*/  DFMA R18, R28, R14, R18 ;  /* 0x0000000e1c12722b */ /* 0x010fe40000000012 */
[----:B-----5:R-:W-:Y:S01]  /*05b0*/  DFMA R16, R14, R16, R22 ;  /* 0x000000100e10722b */ /* 0x020fe20000000016 */
[----:B------:R-:W-:Y:S10]  /*05c0*/  @P1 BRA `(.L_x_3) ;  /* 0xfffffffc00041947 */ /* 0x000ff4000383ffff */
.L_x_2:
[----:B------:R-:W-:Y:S05]  /*05d0*/  @!P0 BRA `(.L_x_1) ;  /* 0x00000004001c8947 */ /* 0x000fea0003800000 */
[----:B------:R-:W-:Y:S02]  /*05e0*/  ISETP.GE.U32.AND P0, PT, R4, 0x4, PT ;  /* 0x000000040400780c */ /* 0x000fe40003f06070 */
[----:B------:R-:W-:-:S04]  /*05f0*/  LOP3.LUT R3, R2, 0x3, RZ, 0xc0, !PT ;  /* 0x0000000302037812 */ /* 0x000fc800078ec0ff */
[----:B------:R-:W-:-:S07]  /*0600*/  ISETP.NE.AND P1, PT, R3, RZ, PT ;  /* 0x000000ff0300720c */ /* 0x000fce0003f25270 */
[----:B------:R-:W-:Y:S06]  /*0610*/  @!P0 BRA `(.L_x_4) ;  /* 0x0000000000848947 */ /* 0x000fec0003800000 */
[----:B------:R-:W0:Y:S01]  /*0620*/  LDC.64 R20, c[0x0][0x380] ;  /* 0x0000e000ff147b82 */ /* 0x000e220000000a00 */
[C---:B------:R-:W-:Y:S02]  /*0630*/  IMAD R5, R27.reuse, R6, UR4 ;  /* 0x000000041b057e24 */ /* 0x040fe4000f8e0206 */
[----:B------:R-:W-:-:S05]  /*0640*/  IMAD R9, R27, R7, R0 ;  /* 0x000000071b097224 */ /* 0x000fca00078e0200 */
[----:B------:R-:W1:Y:S01]  /*0650*/  LDC.64 R22, c[0x0][0x388] ;  /* 0x0000e200ff167b82 */ /* 0x000e620000000a00 */
[----:B0-----:R-:W-:-:S05]  /*0660*/  IMAD.WIDE R20, R5, 0x8, R20 ;  /* 0x0000000805147825 */ /* 0x001fca00078e0214 */
[----:B------:R-:W2:Y:S01]  /*0670*/  LDG.E.64 R24, desc[UR6][R20.64+0x8] ;  /* 0x0000080614187981 */ /* 0x000ea2000c1e1b00 */
[----:B-1----:R-:W-:-:S03]  /*0680*/  IMAD.WIDE R22, R9, 0x8, R22 ;  /* 0x0000000809167825 */ /* 0x002fc600078e0216 */
[----:B------:R-:W3:Y:S04]  /*0690*/  LDG.E.64 R8, desc[UR6][R20.64] ;  /* 0x0000000614087981 */ /* 0x000ee8000c1e1b00 */
[----:B------:R0:W3:Y:S01]  /*06a0*/  LDG.E.64 R14, desc[UR6][R22.64] ;  /* 0x00000006160e7981 */ /* 0x0000e2000c1e1b00 */
[----:B------:R-:W-:-:S05]  /*06b0*/  IMAD.WIDE R10, R6, 0x8, R20 ;  /* 0x00000008060a7825 */ /* 0x000fca00078e0214 */
[----:B------:R-:W4:Y:S01]  /*06c0*/  LDG.E.64 R12, desc[UR6][R10.64] ;  /* 0x000000060a0c7981 */ /* 0x000f22000c1e1b00 */
[----:B0-----:R-:W-:-:S05]  /*06d0*/  IMAD.WIDE R22, R7, 0x8, R22 ;  /* 0x0000000807167825 */ /* 0x001fca00078e0216 */
[----:B------:R-:W4:Y:S01]  /*06e0*/  LDG.E.64 R4, desc[UR6][R22.64] ;  /* 0x0000000616047981 */ /* 0x000f22000c1e1b00 */
[----:B------:R-:W-:-:S05]  /*06f0*/  IMAD.WIDE R28, R6, 0x8, R10 ;  /* 0x00000008061c7825 */ /* 0x000fca00078e020a */
[----:B------:R-:W5:Y:S01]  /*0700*/  LDG.E.64 R20, desc[UR6][R28.64+0x8] ;  /* 0x000008061c147981 */ /* 0x000f62000c1e1b00 */
[----:B---3--:R-:W-:-:S03]  /*0710*/  DFMA R18, R8, R14, R18 ;  /* 0x0000000e0812722b */ /* 0x008fc60000000012 */
[----:B------:R0:W3:Y:S01]  /*0720*/  LDG.E.64 R8, desc[UR6][R10.64+0x8] ;  /* 0x000008060a087981 */ /* 0x0000e2000c1e1b00 */
[----:B--2---:R-:W-:-:S03]  /*0730*/  DFMA R24, R14, R24, R16 ;  /* 0x000000180e18722b */ /* 0x004fc60000000010 */
[----:B------:R1:W2:Y:S01]  /*0740*/  LDG.E.64 R14, desc[UR6][R28.64] ;  /* 0x000000061c0e7981 */ /* 0x0002a2000c1e1b00 */
[----:B0-----:R-:W-:Y:S01]  /*0750*/  IMAD.WIDE R10, R7, 0x8, R22 ;  /* 0x00000008070a7825 */ /* 0x001fe200078e0216 */
[----:B----4-:R-:W-:-:S04]  /*0760*/  DFMA R12, R12, R4, R18 ;  /* 0x000000040c0c722b */ /* 0x010fc80000000012 */
[----:B------:R-:W2:Y:S01]  /*0770*/  LDG.E.64 R18, desc[UR6][R10.64] ;  /* 0x000000060a127981 */ /* 0x000ea2000c1e1b00 */
[----:B------:R-:W-:-:S04]  /*0780*/  IMAD.WIDE R16, R7, 0x8, R10 ;  /* 0x0000000807107825 */ /* 0x000fc800078e020a */
[----:B-1----:R-:W-:Y:S02]  /*0790*/  IMAD.WIDE R28, R6, 0x8, R28 ;  /* 0x00000008061c7825 */ /* 0x002fe400078e021c */
[----:B------:R-:W4:Y:S04]  /*07a0*/  LDG.E.64 R16, desc[UR6][R16.64] ;  /* 0x0000000610107981 */ /* 0x000f28000c1e1b00 */
[----:B------:R-:W4:Y:S04]  /*07b0*/  LDG.E.64 R22, desc[UR6][R28.64] ;  /* 0x000000061c167981 */ /* 0x000f28000c1e1b00 */
[----:B------:R-:W4:Y:S01]  /*07c0*/  LDG.E.64 R10, desc[UR6][R28.64+0x8] ;  /* 0x000008061c0a7981 */ /* 0x000f22000c1e1b00 */
[----:B------:R-:W-:Y:S01]  /*07d0*/  IADD3 R27, PT, PT, R27, 0x4, RZ ;  /* 0x000000041b1b7810 */ /* 0x000fe20007ffe0ff */
[----:B---3--:R-:W-:-:S02]  /*07e0*/  DFMA R8, R4, R8, R24 ;  /* 0x000000080408722b */ /* 0x008fc40000000018 */
[----:B--2---:R-:W-:-:S06]  /*07f0*/  DFMA R12, R14, R18, R12 ;  /* 0x000000120e0c722b */ /* 0x004fcc000000000c */
[----:B-----5:R-:W-:Y:S02]  /*0800*/  DFMA R8, R18, R20, R8 ;  /* 0x000000141208722b */ /* 0x020fe40000000008 */
[----:B----4-:R-:W-:-:S06]  /*0810*/  DFMA R18, R22, R16, R12 ;  /* 0x000000101612722b */ /* 0x010fcc000000000c */
[----:B------:R-:W-:-:S11]  /*0820*/  DFMA R16, R16, R10, R8 ;  /* 0x0000000a1010722b */ /* 0x000fd60000000008 */
.L_x_4:
[----:B------:R-:W-:Y:S05]  /*0830*/  @!P1 BRA `(.L_x_1) ;  /* 0x0000000000849947 */ /* 0x000fea0003800000 */
[----:B------:R-:W0:Y:S01]  /*0840*/  LDC.64 R12, c[0x0][0x380] ;  /* 0x0000e000ff0c7b82 */ /* 0x000e220000000a00 */
[----:B------:R-:W-:Y:S02]  /*0850*/  ISETP.NE.AND P0, PT, R3, 0x1, PT ;  /* 0x000000010300780c */ /* 0x000fe40003f05270 */
[----:B------:R-:W-:-:S04]  /*0860*/  LOP3.LUT R2, R2, 0x1, RZ, 0xc0, !PT ;  /* 0x0000000102027812 */ /* 0x000fc800078ec0ff */
[----:B------:R-:W-:Y:S01]  /*0870*/  ISETP.NE.U32.AND P1, PT, R2, 0x1, PT ;  /* 0x000000010200780c */ /* 0x000fe20003f25070 */
[----:B------:R-:W1:Y:S06]  /*0880*/  LDC.64 R10, c[0x0][0x388] ;  /* 0x0000e200ff0a7b82 */ /* 0x000e6c0000000a00 */
[C---:B------:R-:W-:Y:S02]  /*0890*/  @P0 IMAD R29, R27.reuse, R6, UR4 ;  /* 0x000000041b1d0e24 */ /* 0x040fe4000f8e0206 */
[----:B------:R-:W2:Y:S01]  /*08a0*/  LDC.64 R4, c[0x0][0x388] ;  /* 0x0000e200ff047b82 */ /* 0x000ea20000000a00 */
[C---:B------:R-:W-:Y:S01]  /*08b0*/  @P0 IMAD R21, R27.reuse, R7, R0 ;  /* 0x000000071b150224 */ /* 0x040fe200078e0200 */
[----:B------:R-:W-:-:S06]  /*08c0*/  @P0 IADD3 R27, PT, PT, R27, 0x2, RZ ;  /* 0x000000021b1b0810 */ /* 0x000fcc0007ffe0ff */
[----:B------:R-:W3:Y:S01]  /*08d0*/  LDC.64 R8, c[0x0][0x380] ;  /* 0x0000e000ff087b82 */ /* 0x000ee20000000a00 */
[----:B0-----:R-:W-:-:S05]  /*08e0*/  @P0 IMAD.WIDE R28, R29, 0x8, R12 ;  /* 0x000000081d1c0825 */ /* 0x001fca00078e020c */
[----:B------:R-:W4:Y:S01]  /*08f0*/  @P0 LDG.E.64 R2, desc[UR6][R28.64] ;  /* 0x000000061c020981 */ /* 0x000f22000c1e1b00 */
[----:B-1----:R-:W-:-:S03]  /*0900*/  @P0 IMAD.WIDE R20, R21, 0x8, R10 ;  /* 0x0000000815140825 */ /* 0x002fc600078e020a */
[----:B------:R-:W5:Y:S04]  /*0910*/  @P0 LDG.E.64 R12, desc[UR6][R28.64+0x8] ;  /* 0x000008061c0c0981 */ /* 0x000f68000c1e1b00 */
[----:B------:R-:W4:Y:S01]  /*0920*/  @P0 LDG.E.64 R10, desc[UR6][R20.64] ;  /* 0x00000006140a0981 */ /* 0x000f22000c1e1b00 */
[----:B------:R-:W-:-:S04]  /*0930*/  @P0 IMAD.WIDE R14, R7, 0x8, R20 ;  /* 0x00000008070e0825 */ /* 0x000fc800078e0214 */
[----:B------:R-:W-:Y:S02]  /*0940*/  @P0 IMAD.WIDE R24, R6, 0x8, R28 ;  /* 0x0000000806180825 */ /* 0x000fe400078e021c */
[----:B------:R-:W5:Y:S02]  /*0950*/  @P0 LDG.E.64 R14, desc[UR6][R14.64] ;  /* 0x000000060e0e0981 */ /* 0x000f64000c1e1b00 */
[C---:B------:R-:W-:Y:S02]  /*0960*/  @!P1 IMAD R6, R27.reuse, R6, UR4 ;  /* 0x000000041b069e24 */ /* 0x040fe4000f8e0206 */
[----:B------:R-:W-:Y:S01]  /*0970*/  @!P1 IMAD R27, R27, R7, R0 ;  /* 0x000000071b1b9224 */ /* 0x000fe200078e0200 */
[----:B------:R-:W5:Y:S01]  /*0980*/  @P0 LDG.E.64 R20, desc[UR6][R24.64] ;  /* 0x0000000618140981 */ /* 0x000f62000c1e1b00 */
[----:B---3--:R-:W-:-:S03]  /*0990*/  @!P1 IMAD.WIDE R8, R6, 0x8, R8 ;  /* 0x0000000806089825 */ /* 0x008fc600078e0208 */
[----:B------:R-:W3:Y:S01]  /*09a0*/  @P0 LDG.E.64 R22, desc[UR6][R24.64+0x8] ;  /* 0x0000080618160981 */ /* 0x000ee2000c1e1b00 */
[----:B--2---:R-:W-:-:S03]  /*09b0*/  @!P1 IMAD.WIDE R26, R27, 0x8, R4 ;  /* 0x000000081b1a9825 */ /* 0x004fc600078e0204 */
[----:B------:R-:W2:Y:S04]  /*09c0*/  @!P1 LDG.E.64 R4, desc[UR6][R8.64] ;  /* 0x0000000608049981 */ /* 0x000ea8000c1e1b00 */
[----:B------:R-:W2:Y:S04]  /*09d0*/  @!P1 LDG.E.64 R26, desc[UR6][R26.64] ;  /* 0x000000061a1a9981 */ /* 0x000ea8000c1e1b00 */
[----:B------:R-:W2:Y:S01]  /*09e0*/  @!P1 LDG.E.64 R28, desc[UR6][R8.64+0x8] ;  /* 0x00000806081c9981 */ /* 0x000ea2000c1e1b00 */
[----:B----4-:R-:W-:Y:S02]  /*09f0*/  @P0 DFMA R2, R2, R10, R18 ;  /* 0x0000000a0202022b */ /* 0x010fe40000000012 */
[----:B-----5:R-:W-:-:S06]  /*0a00*/  @P0 DFMA R12, R10, R12, R16 ;  /* 0x0000000c0a0c022b */ /* 0x020fcc0000000010 */
[----:B------:R-:W-:Y:S02]  /*0a10*/  @P0 DFMA R18, R20, R14, R2 ;  /* 0x0000000e1412022b */ /* 0x000fe40000000002 */
[----:B---3--:R-:W-:-:S06]  /*0a20*/  @P0 DFMA R16, R14, R22, R12 ;  /* 0x000000160e10022b */ /* 0x008fcc000000000c */
[----:B--2---:R-:W-:Y:S02]  /*0a30*/  @!P1 DFMA R18, R4, R26, R18 ;  /* 0x0000001a0412922b */ /* 0x004fe40000000012 */
[----:B------:R-:W-:-:S11]  /*0a40*/  @!P1 DFMA R16, R26, R28, R16 ;  /* 0x0000001c1a10922b */ /* 0x000fd60000000010 */
.L_x_1:
[----:B------:R-:W0:Y:S01]  /*0a50*/  LDC.64 R2, c[0x0][0x390] ;  /* 0x0000e400ff027b82 */ /* 0x000e220000000a00 */
[----:B------:R-:W-:-:S04]  /*0a60*/  IMAD R5, R7, UR4, R0 ;  /* 0x0000000407057c24 */ /* 0x000fc8000f8e0200 */
[----:B0-----:R-:W-:-:S05]  /*0a70*/  IMAD.WIDE R2, R5, 0x8, R2 ;  /* 0x0000000805027825 */ /* 0x001fca00078e0202 */
[----:B------:R-:W-:Y:S01]  /*0a80*/  STG.E.64 desc[UR6][R2.64], R18 ;  /* 0x0000001202007986 */ /* 0x000fe2000c101b06 */
[----:B------:R-:W-:-:S05]  /*0a90*/  IMAD.WIDE R4, R7, 0x8, R2 ;  /* 0x0000000807047825 */ /* 0x000fca00078e0202 */
[----:B------:R-:W-:Y:S01]  /*0aa0*/  STG.E.64 desc[UR6][R4.64], R16 ;  /* 0x0000001004007986 */ /* 0x000fe2000c101b06 */
[----:B------:R-:W-:Y:S05]  /*0ab0*/  EXIT ;  /* 0x000000000000794d */ /* 0x000fea0003800000 */
.L_x_0:
[----:B------:R-:W-:-:S13]  /*0ac0*/  ISETP.LE.OR P0, PT, R6, UR4, P0 ;  /* 0x0000000406007c0c */ /* 0x000fda0008703670 */
[----:B------:R-:W-:Y:S05]  /*0ad0*/  @P0 EXIT ;  /* 0x000000000000094d */ /* 0x000fea0003800000 */
[----:B------:R-:W0:Y:S01]  /*0ae0*/  LDC R2, c[0x0][0x3a0] ;  /* 0x0000e800ff027b82 */ /* 0x000e220000000800 */
[----:B------:R-:W-:Y:S02]  /*0af0*/  CS2R R18, SRZ ;  /* 0x0000000000127805 */ /* 0x000fe4000001ff00 */
[----:B0-----:R-:W-:-:S13]  /*0b00*/  ISETP.GE.AND P0, PT, R2, 0x1, PT ;  /* 0x000000010200780c */ /* 0x001fda0003f06270 */
[----:B------:R-:W-:Y:S05]  /*0b10*/  @!P0 BRA `(.L_x_5) ;  /* 0x0000000400d08947 */ /* 0x000fea0003800000 */
[C---:B------:R-:W-:Y:S02]  /*0b20*/  ISETP.GE.U32.AND P1, PT, R2.reuse, 0x8, PT ;  /* 0x000000080200780c */ /* 0x040fe40003f26070 */
[----:B------:R-:W-:Y:S02]  /*0b30*/  CS2R R18, SRZ ;  /* 0x0000000000127805 */ /* 0x000fe4000001ff00 */
[----:B------:R-:W-:Y:S02]  /*0b40*/  LOP3.LUT R4, R2, 0x7, RZ, 0xc0, !PT ;  /* 0x0000000702047812 */ /* 0x000fe400078ec0ff */
[----:B------:R-:W-:Y:S02]  /*0b50*/  MOV R5, RZ ;  /* 0x000000ff00057202 */ /* 0x000fe40000000f00 */
[----:B------:R-:W-:-:S05]  /*0b60*/  ISETP.NE.AND P0, PT, R4, RZ, PT ;  /* 0x000000ff0400720c */ /* 0x000fca0003f05270 */
[----:B------:R-:W-:Y:S08]  /*0b70*/  @!P1 BRA `(.L_x_6) ;  /* 0x0000000000d09947 */ /* 0x000ff00003800000 */
[----:B------:R-:W-:Y:S02]  /*0b80*/  LOP3.LUT R5, R2, 0x7ffffff8, RZ, 0xc0, !PT ;  /* 0x7ffffff802057812 */ /* 0x000fe400078ec0ff */
[----:B------:R-:W-:Y:S02]  /*0b90*/  CS2R R18, SRZ ;  /* 0x0000000000127805 */ /* 0x000fe4000001ff00 */
[----:B------:R-:W-:Y:S02]  /*0ba0*/  MOV R3, UR4 ;  /* 0x0000000400037c02 */ /* 0x000fe40008000f00 */
[----:B------:R-:W-:Y:S02]  /*0bb0*/  MOV R8, R0 ;  /* 0x0000000000087202 */ /* 0x000fe40000000f00 */
[----:B------:R-:W-:-:S07]  /*0bc0*/  IADD3 R9, PT, PT, -R5, RZ, RZ ;  /* 0x000000ff05097210 */ /* 0x000fce0007ffe1ff */
.L_x_7:
[----:B------:R-:W0:Y:S08]  /*0bd0*/  LDC.64 R22, c[0x0][0x380] ;  /* 0x0000e000ff167b82 */ /* 0x000e300000000a00 */
[----:B------:R-:W1:Y:S01]  /*0be0*/  LDC.64 R24, c[0x0][0x388] ;  /* 0x0000e200ff187b82 */ /* 0x000e620000000a00 */
[----:B0-----:R-:W-:-:S05]  /*0bf0*/  IMAD.WIDE R22, R3, 0x8, R22 ;  /* 0x0000000803167825 */ /* 0x001fca00078e0216 */
[----:B------:R-:W2:Y:S01]  /*0c00*/  LDG.E.64 R16, desc[UR6][R22.64] ;  /* 0x0000000616107981 */ /* 0x000ea2000c1e1b00 */
[----:B-1----:R-:W-:-:S05]  /*0c10*/  IMAD.WIDE R24, R8, 0x8, R24 ;  /* 0x0000000808187825 */ /* 0x002fca00078e0218 */
[----:B------:R-:W2:Y:S01]  /*0c20*/  LDG.E.64 R10, desc[UR6][R24.64] ;  /* 0x00000006180a7981 */ /* 0x000ea2000c1e1b00 */
[----:B------:R-:W-:-:S04]  /*0c30*/  IMAD.WIDE R28, R6, 0x8, R22 ;  /* 0x00000008061c7825 */ /* 0x000fc800078e0216 */
[C---:B------:R-:W-:Y:S01]  /*0c40*/  IMAD.WIDE R20, R7.reuse, 0x8, R24 ;  /* 0x0000000807147825 */ /* 0x040fe200078e0218 */
[----:B------:R0:W3:Y:S04]  /*0c50*/  LDG.E.64 R14, desc[UR6][R28.64] ;  /* 0x000000061c0e7981 */ /* 0x0000e8000c1e1b00 */
[----:B------:R-:W3:Y:S01]  /*0c60*/  LDG.E.64 R12, desc[UR6][R20.64] ;  /* 0x00000006140c7981 */ /* 0x000ee2000c1e1b00 */
[----:B------:R-:W-:-:S04]  /*0c70*/  IMAD.WIDE R26, R7, 0x8, R20 ;  /* 0x00000008071a7825 */ /* 0x000fc800078e0214 */
[----:B0-----:R-:W-:Y:S01]  /*0c80*/  IMAD.WIDE R28, R6, 0x8, R28 ;  /* 0x00000008061c7825 */ /* 0x001fe200078e021c */
[----:B--2---:R-:W-:-:S04]  /*0c90*/  DFMA R16, R16, R10, R18 ;  /* 0x0000000a1010722b */ /* 0x004fc80000000012 */
[----:B------:R-:W2:Y:S04]  /*0ca0*/  LDG.E.64 R10, desc[UR6][R28.64] ;  /* 0x000000061c0a7981 */ /* 0x000ea8000c1e1b00 */
[----:B------:R-:W2:Y:S01]  /*0cb0*/  LDG.E.64 R18, desc[UR6][R26.64] ;  /* 0x000000061a127981 */ /* 0x000ea2000c1e1b00 */
[----:B------:R-:W-:-:S04]  /*0cc0*/  IMAD.WIDE R22, R6, 0x8, R28 ;  /* 0x0000000806167825 */ /* 0x000fc800078e021c */
[C---:B------:R-:W-:Y:S01]  /*0cd0*/  IMAD.WIDE R24, R7.reuse, 0x8, R26 ;  /* 0x0000000807187825 */ /* 0x040fe200078e021a */
[----:B---3--:R-:W-:Y:S01]  /*0ce0*/  DFMA R12, R14, R12, R16 ;  /* 0x0000000c0e0c722b */ /* 0x008fe20000000010 */
        /* <DEDUP_REMOVED lines=13> */
[----:B0-----:R-:W-:-:S04]  /*0dc0*/  IMAD.WIDE R26, R6, 0x8, R26 ;  /* 0x00000008061a7825 */ /* 0x001fc800078e021a */
[----:B------:R-:W-:-:S04]  /*0dd0*/  IMAD.WIDE R20, R7, 0x8, R24 ;  /* 0x0000000807147825 */ /* 0x000fc800078e0218 */
[----:B------:R-:W-:Y:S02]  /*0de0*/  IMAD.WIDE R22, R6, 0x8, R26 ;  /* 0x0000000806167825 */ /* 0x000fe400078e021a */
[----:B------:R-:W4:Y:S04]  /*0df0*/  LDG.E.64 R20, desc[UR6][R20.64] ;  /* 0x0000000614147981 */ /* 0x000f28000c1e1b00 */
[----:B------:R-:W4:Y:S01]  /*0e00*/  LDG.E.64 R22, desc[UR6][R22.64] ;  /* 0x0000000616167981 */ /* 0x000f22000c1e1b00 */
[----:B--2---:R-:W-:-:S03]  /*0e10*/  DFMA R10, R12, R10, R14 ;  /* 0x0000000a0c0a722b */ /* 0x004fc6000000000e */
[----:B------:R-:W2:Y:S04]  /*0e20*/  LDG.E.64 R12, desc[UR6][R26.64] ;  /* 0x000000061a0c7981 */ /* 0x000ea8000c1e1b00 */
[----:B------:R-:W2:Y:S01]  /*0e30*/  LDG.E.64 R14, desc[UR6][R24.64] ;  /* 0x00000006180e7981 */ /* 0x000ea2000c1e1b00 */
[----:B------:R-:W-:Y:S01]  /*0e40*/  IADD3 R9, PT, PT, R9, 0x8, RZ ;  /* 0x0000000809097810 */ /* 0x000fe20007ffe0ff */
[----:B---3--:R-:W-:-:S03]  /*0e50*/  DFMA R10, R16, R18, R10 ;  /* 0x00000012100a722b */ /* 0x008fc6000000000a */
[----:B------:R-:W-:Y:S02]  /*0e60*/  ISETP.NE.AND P1, PT, R9, RZ, PT ;  /* 0x000000ff0900720c */ /* 0x000fe40003f25270 */
[----:B------:R-:W-:Y:S02]  /*0e70*/  LEA R3, R6, R3, 0x3 ;  /* 0x0000000306037211 */ /* 0x000fe400078e18ff */
[----:B------:R-:W-:Y:S01]  /*0e80*/  LEA R8, R7, R8, 0x3 ;  /* 0x0000000807087211 */ /* 0x000fe200078e18ff */
[----:B--2---:R-:W-:-:S08]  /*0e90*/  DFMA R10, R12, R14, R10 ;  /* 0x0000000e0c0a722b */ /* 0x004fd0000000000a */
[----:B----4-:R-:W-:Y:S01]  /*0ea0*/  DFMA R18, R22, R20, R10 ;  /* 0x000000141612722b */ /* 0x010fe2000000000a */
[----:B------:R-:W-:Y:S10]  /*0eb0*/  @P1 BRA `(.L_x_7) ;  /* 0xfffffffc00441947 */ /* 0x000ff4000383ffff */
.L_x_6:
        /* <DEDUP_REMOVED lines=11> */
[----:B-1----:R-:W-:-:S05]  /*0f70*/  IMAD.WIDE R10, R13, 0x8, R10 ;  /* 0x000000080d0a7825 */ /* 0x002fca00078e020a */
[----:B------:R-:W2:Y:S01]  /*0f80*/  LDG.E.64 R8, desc[UR6][R10.64] ;  /* 0x000000060a087981 */ /* 0x000ea2000c1e1b00 */
[----:B------:R-:W-:-:S04]  /*0f90*/  IMAD.WIDE R28, R6, 0x8, R24 ;  /* 0x00000008061c7825 */ /* 0x000fc800078e0218 */
[----:B------:R-:W-:Y:S02]  /*0fa0*/  IMAD.WIDE R26, R7, 0x8, R10 ;  /* 0x00000008071a7825 */ /* 0x000fe400078e020a */
[----:B------:R0:W3:Y:S04]  /*0fb0*/  LDG.E.64 R10, desc[UR6][R28.64] ;  /* 0x000000061c0a7981 */ /* 0x0000e8000c1e1b00 */
[----:B------:R1:W3:Y:S01]  /*0fc0*/  LDG.E.64 R12, desc[UR6][R26.64] ;  /* 0x000000061a0c7981 */ /* 0x0002e2000c1e1b00 */
[----:B0-----:R-:W-:-:S04]  /*0fd0*/  IMAD.WIDE R28, R6, 0x8, R28 ;  /* 0x00000008061c7825 */ /* 0x001fc800078e021c */
[----:B-1----:R-:W-:Y:S01]  /*0fe0*/  IMAD.WIDE R26, R7, 0x8, R26 ;  /* 0x00000008071a7825 */ /* 0x002fe200078e021a */
[----:B------:R-:W4:Y:S04]  /*0ff0*/  LDG.E.64 R16, desc[UR6][R28.64] ;  /* 0x000000061c107981 */ /* 0x000f28000c1e1b00 */
[----:B------:R-:W4:Y:S01]  /*1000*/  LDG.E.64 R20, desc[UR6][R26.64] ;  /* 0x000000061a147981 */ /* 0x000f22000c1e1b00 */
[----:B------:R-:W-:-:S04]  /*1010*/  IMAD.WIDE R22, R6, 0x8, R28 ;  /* 0x0000000806167825 */ /* 0x000fc800078e021c */
[----:B------:R-:W-:Y:S02]  /*1020*/  IMAD.WIDE R24, R7, 0x8, R26 ;  /* 0x0000000807187825 */ /* 0x000fe400078e021a */
[----:B------:R-:W5:Y:S04]  /*1030*/  LDG.E.64 R22, desc[UR6][R22.64] ;  /* 0x0000000616167981 */ /* 0x000f68000c1e1b00 */
[----:B------:R-:W5:Y:S01]  /*1040*/  LDG.E.64 R24, desc[UR6][R24.64] ;  /* 0x0000000618187981 */ /* 0x000f62000c1e1b00 */
[----:B------:R-:W-:Y:S01]  /*1050*/  IADD3 R5, PT, PT, R5, 0x4, RZ ;  /* 0x0000000405057810 */ /* 0x000fe20007ffe0ff */
[----:B--2---:R-:W-:-:S08]  /*1060*/  DFMA R8, R14, R8, R18 ;  /* 0x000000080e08722b */ /* 0x004fd00000000012 */
[----:B---3--:R-:W-:-:S08]  /*1070*/  DFMA R8, R10, R12, R8 ;  /* 0x0000000c0a08722b */ /* 0x008fd00000000008 */
[----:B----4-:R-:W-:-:S08]  /*1080*/  DFMA R8, R16, R20, R8 ;  /* 0x000000141008722b */ /* 0x010fd00000000008 */
[----:B-----5:R-:W-:-:S11]  /*1090*/  DFMA R18, R22, R24, R8 ;  /* 0x000000181612722b */ /* 0x020fd60000000008 */
.L_x_8:
        /* <DEDUP_REMOVED lines=13> */
[----:B-1----:R-:W-:-:S05]  /*1170*/  @P0 IMAD.WIDE R20, R21, 0x8, R14 ;  /* 0x0000000815140825 */ /* 0x002fca00078e020e */
[----:B------:R-:W4:Y:S01]  /*1180*/  @P0 LDG.E.64 R8, desc[UR6][R20.64] ;  /* 0x0000000614080981 */ /* 0x000f22000c1e1b00 */
[----:B------:R-:W-:-:S04]  /*1190*/  @P0 IMAD.WIDE R14, R7, 0x8, R20 ;  /* 0x00000008070e0825 */ /* 0x000fc800078e0214 */
[----:B------:R-:W-:Y:S02]  /*11a0*/  @P0 IMAD.WIDE R22, R6, 0x8, R16 ;  /* 0x0000000806160825 */ /* 0x000fe400078e0210 */
[----:B------:R-:W5:Y:S02]  /*11b0*/  @P0 LDG.E.64 R14, desc[UR6][R14.64] ;  /* 0x000000060e0e0981 */ /* 0x000f64000c1e1b00 */
[C---:B------:R-:W-:Y:S02]  /*11c0*/  @!P1 IMAD R25, R5.reuse, R6, UR4 ;  /* 0x0000000405199e24 */ /* 0x040fe4000f8e0206 */
[----:B------:R-:W-:Y:S02]  /*11d0*/  @!P1 IMAD R27, R5, R7, R0 ;  /* 0x00000007051b9224 */ /* 0x000fe400078e0200 */
[----:B------:R-:W5:Y:S01]  /*11e0*/  @P0 LDG.E.64 R4, desc[UR6][R22.64] ;  /* 0x0000000616040981 */ /* 0x000f62000c1e1b00 */
[----:B--2---:R-:W-:-:S04]  /*11f0*/  @!P1 IMAD.WIDE R12, R25, 0x8, R12 ;  /* 0x00000008190c9825 */ /* 0x004fc800078e020c */
[----:B---3--:R-:W-:Y:S02]  /*1200*/  @!P1 IMAD.WIDE R10, R27, 0x8, R10 ;  /* 0x000000081b0a9825 */ /* 0x008fe400078e020a */
[----:B------:R-:W2:Y:S04]  /*1210*/  @!P1 LDG.E.64 R12, desc[UR6][R12.64] ;  /* 0x000000060c0c9981 */ /* 0x000ea8000c1e1b00 */
[----:B------:R-:W2:Y:S01]  /*1220*/  @!P1 LDG.E.64 R10, desc[UR6][R10.64] ;  /* 0x000000060a0a9981 */ /* 0x000ea2000c1e1b00 */
[----:B----4-:R-:W-:-:S08]  /*1230*/  @P0 DFMA R2, R2, R8, R18 ;  /* 0x000000080202022b */ /* 0x010fd00000000012 */
[----:B-----5:R-:W-:-:S08]  /*1240*/  @P0 DFMA R18, R4, R14, R2 ;  /* 0x0000000e0412022b */ /* 0x020fd00000000002 */
[----:B--2---:R-:W-:-:S11]  /*1250*/  @!P1 DFMA R18, R12, R10, R18 ;  /* 0x0000000a0c12922b */ /* 0x004fd60000000012 */
.L_x_5:
[----:B------:R-:W0:Y:S01]  /*1260*/  LDC.64 R2, c[0x0][0x390] ;  /* 0x0000e400ff027b82 */ /* 0x000e220000000a00 */
[----:B------:R-:W-:-:S04]  /*1270*/  IMAD R7, R7, UR4, R0 ;  /* 0x0000000407077c24 */ /* 0x000fc8000f8e0200 */
[----:B0-----:R-:W-:-:S05]  /*1280*/  IMAD.WIDE R2, R7, 0x8, R2 ;  /* 0x0000000807027825 */ /* 0x001fca00078e0202 */
[----:B------:R-:W-:Y:S01]  /*1290*/  STG.E.64 desc[UR6][R2.64], R18 ;  /* 0x0000001202007986 */ /* 0x000fe2000c101b06 */
[----:B------:R-:W-:Y:S05]  /*12a0*/  EXIT ;  /* 0x000000000000794d */ /* 0x000fea0003800000 */
.L_x_9:
[----:B------:R-:W-:-:S00]  /*12b0*/  BRA `(.L_x_9) ;  /* 0xfffffffc00fc7947 */ /* 0x000fc0000383ffff */
[----:B------:R-:W-:-:S00]  /*12c0*/  NOP ;  /* 0x0000000000007918 */ /* 0x000fc00000000000 */
        /* <DEDUP_REMOVED lines=11> */
.L_x_10:


//--------------------- .nv.shared.reserved.0     --------------------------
	.section	.nv.shared.reserved.0,"aw",@nobits
	.weak		__nv_reservedSMEM_offset_0_alias
	.size		__nv_reservedSMEM_offset_0_alias, 0, 64
	.other		__nv_reservedSMEM_offset_0_alias,@"STO_CUDA_RESERVED_SHARED STV_DEFAULT"
__nv_reservedSMEM_offset_0_alias:
	.zero		0
	.zero		64


//--------------------- .nv.constant0._Z3atbPKdS0_Pdiii --------------------------
	.section	.nv.constant0._Z3atbPKdS0_Pdiii,"a",@progbits
	.sectionflags	@""
	.align	4
.nv.constant0._Z3atbPKdS0_Pdiii:
	.zero		932


//--------------------- SYMBOLS --------------------------

	.type		.nv.reservedSmem.offset0,@object
	.size		.nv.reservedSmem.offset0,0x4
